//
// Generated by NVIDIA NVVM Compiler
//
// Compiler Build ID: CL-36424714
// Cuda compilation tools, release 13.0, V13.0.88
// Based on NVVM 20.0.0
//

.version 9.0
.target sm_100
.address_size 64

	// .globl	_Z6reducePiS_i
// _ZZ6reducePiS_iE4temp has been demoted
.global .align 1 .b8 _ZN34_INTERNAL_5e4a5454_4_k_cu_e7b718184cuda3std3__436_GLOBAL__N__5e4a5454_4_k_cu_e7b718186ignoreE[1];
.global .align 1 .b8 _ZN34_INTERNAL_5e4a5454_4_k_cu_e7b718184cuda3std3__45__cpo5beginE[1];
.global .align 1 .b8 _ZN34_INTERNAL_5e4a5454_4_k_cu_e7b718184cuda3std3__45__cpo3endE[1];
.global .align 1 .b8 _ZN34_INTERNAL_5e4a5454_4_k_cu_e7b718184cuda3std3__45__cpo6cbeginE[1];
.global .align 1 .b8 _ZN34_INTERNAL_5e4a5454_4_k_cu_e7b718184cuda3std3__45__cpo4cendE[1];
.global .align 1 .b8 _ZN34_INTERNAL_5e4a5454_4_k_cu_e7b718184cuda3std3__419piecewise_constructE[1];
.global .align 1 .b8 _ZN34_INTERNAL_5e4a5454_4_k_cu_e7b718184cuda3std3__48in_placeE[1];
.global .align 1 .b8 _ZN34_INTERNAL_5e4a5454_4_k_cu_e7b718184cuda3std6ranges3__45__cpo4swapE[1];
.global .align 1 .b8 _ZN34_INTERNAL_5e4a5454_4_k_cu_e7b718184cuda3std6ranges3__45__cpo9iter_moveE[1];
.global .align 1 .b8 _ZN34_INTERNAL_5e4a5454_4_k_cu_e7b718184cuda3std6ranges3__45__cpo7advanceE[1];

.visible .entry _Z6reducePiS_i(
	.param .u64 .ptr .align 1 _Z6reducePiS_i_param_0,
	.param .u64 .ptr .align 1 _Z6reducePiS_i_param_1,
	.param .u32 _Z6reducePiS_i_param_2
)
{
	.reg .pred 	%p<2>;
	.reg .b32 	%r<80>;
	.reg .b64 	%rd<7>;
	// demoted variable
	.shared .align 4 .b8 _ZZ6reducePiS_iE4temp[128];
	ld.param.u64 	%rd2, [_Z6reducePiS_i_param_0];
	ld.param.u64 	%rd1, [_Z6reducePiS_i_param_1];
	cvta.to.global.u64 	%rd3, %rd2;
	mov.u32 	%r1, %tid.x;
	mov.u32 	%r2, %ctaid.x;
	mov.u32 	%r3, %ntid.x;
	mad.lo.s32 	%r4, %r2, %r3, %r1;
	mul.wide.s32 	%rd4, %r4, 4;
	add.s64 	%rd5, %rd3, %rd4;
	ld.global.u32 	%r5, [%rd5];
	mov.b32 	%r6, -1;
	redux.sync.add.s32 %r7, %r5, %r6;
	shr.s32 	%r8, %r4, 31;
	shr.u32 	%r9, %r8, 27;
	add.s32 	%r10, %r4, %r9;
	shr.s32 	%r11, %r10, 5;
	shl.b32 	%r12, %r11, 2;
	mov.u32 	%r13, _ZZ6reducePiS_iE4temp;
	add.s32 	%r14, %r13, %r12;
	st.shared.u32 	[%r14], %r7;
	setp.ne.s32 	%p1, %r4, 0;
	@%p1 bra 	$L__BB0_2;
	cvta.to.global.u64 	%rd6, %rd1;
	ld.global.u32 	%r15, [%rd6];
	ld.shared.u32 	%r16, [_ZZ6reducePiS_iE4temp];
	add.s32 	%r17, %r15, %r16;
	ld.shared.u32 	%r18, [_ZZ6reducePiS_iE4temp+4];
	add.s32 	%r19, %r17, %r18;
	ld.shared.u32 	%r20, [_ZZ6reducePiS_iE4temp+8];
	add.s32 	%r21, %r19, %r20;
	ld.shared.u32 	%r22, [_ZZ6reducePiS_iE4temp+12];
	add.s32 	%r23, %r21, %r22;
	ld.shared.u32 	%r24, [_ZZ6reducePiS_iE4temp+16];
	add.s32 	%r25, %r23, %r24;
	ld.shared.u32 	%r26, [_ZZ6reducePiS_iE4temp+20];
	add.s32 	%r27, %r25, %r26;
	ld.shared.u32 	%r28, [_ZZ6reducePiS_iE4temp+24];
	add.s32 	%r29, %r27, %r28;
	ld.shared.u32 	%r30, [_ZZ6reducePiS_iE4temp+28];
	add.s32 	%r31, %r29, %r30;
	ld.shared.u32 	%r32, [_ZZ6reducePiS_iE4temp+32];
	add.s32 	%r33, %r31, %r32;
	ld.shared.u32 	%r34, [_ZZ6reducePiS_iE4temp+36];
	add.s32 	%r35, %r33, %r34;
	ld.shared.u32 	%r36, [_ZZ6reducePiS_iE4temp+40];
	add.s32 	%r37, %r35, %r36;
	ld.shared.u32 	%r38, [_ZZ6reducePiS_iE4temp+44];
	add.s32 	%r39, %r37, %r38;
	ld.shared.u32 	%r40, [_ZZ6reducePiS_iE4temp+48];
	add.s32 	%r41, %r39, %r40;
	ld.shared.u32 	%r42, [_ZZ6reducePiS_iE4temp+52];
	add.s32 	%r43, %r41, %r42;
	ld.shared.u32 	%r44, [_ZZ6reducePiS_iE4temp+56];
	add.s32 	%r45, %r43, %r44;
	ld.shared.u32 	%r46, [_ZZ6reducePiS_iE4temp+60];
	add.s32 	%r47, %r45, %r46;
	ld.shared.u32 	%r48, [_ZZ6reducePiS_iE4temp+64];
	add.s32 	%r49, %r47, %r48;
	ld.shared.u32 	%r50, [_ZZ6reducePiS_iE4temp+68];
	add.s32 	%r51, %r49, %r50;
	ld.shared.u32 	%r52, [_ZZ6reducePiS_iE4temp+72];
	add.s32 	%r53, %r51, %r52;
	ld.shared.u32 	%r54, [_ZZ6reducePiS_iE4temp+76];
	add.s32 	%r55, %r53, %r54;
	ld.shared.u32 	%r56, [_ZZ6reducePiS_iE4temp+80];
	add.s32 	%r57, %r55, %r56;
	ld.shared.u32 	%r58, [_ZZ6reducePiS_iE4temp+84];
	add.s32 	%r59, %r57, %r58;
	ld.shared.u32 	%r60, [_ZZ6reducePiS_iE4temp+88];
	add.s32 	%r61, %r59, %r60;
	ld.shared.u32 	%r62, [_ZZ6reducePiS_iE4temp+92];
	add.s32 	%r63, %r61, %r62;
	ld.shared.u32 	%r64, [_ZZ6reducePiS_iE4temp+96];
	add.s32 	%r65, %r63, %r64;
	ld.shared.u32 	%r66, [_ZZ6reducePiS_iE4temp+100];
	add.s32 	%r67, %r65, %r66;
	ld.shared.u32 	%r68, [_ZZ6reducePiS_iE4temp+104];
	add.s32 	%r69, %r67, %r68;
	ld.shared.u32 	%r70, [_ZZ6reducePiS_iE4temp+108];
	add.s32 	%r71, %r69, %r70;
	ld.shared.u32 	%r72, [_ZZ6reducePiS_iE4temp+112];
	add.s32 	%r73, %r71, %r72;
	ld.shared.u32 	%r74, [_ZZ6reducePiS_iE4temp+116];
	add.s32 	%r75, %r73, %r74;
	ld.shared.u32 	%r76, [_ZZ6reducePiS_iE4temp+120];
	add.s32 	%r77, %r75, %r76;
	ld.shared.u32 	%r78, [_ZZ6reducePiS_iE4temp+124];
	add.s32 	%r79, %r77, %r78;
	st.global.u32 	[%rd6], %r79;
$L__BB0_2:
	ret;

}


// ===== COMPILED SASS (sm_100) =====

	.target	sm_100

	.elftype	@"ET_EXEC"


//--------------------- .note.nv.tkinfo           --------------------------
	.section	.note.nv.tkinfo,"",@"SHT_NOTE"
	.sectionflags	@"SHF_NOTE_NV_TKINFO"
	.tkinfo
        /*0018*/ 	.word	0x00000002
        /*0030*/ 	.string	""
        /*0030*/ 	.string	"ptxas"
        /*0030*/ 	.string	"Cuda compilation tools, release 13.0, V13.0.88"
        /*0030*/ 	.string	"Build cuda_13.0.r13.0/compiler.36424714_0"
        /*0030*/ 	.string	"-arch sm_100 -m 64 "



//--------------------- .note.nv.cuinfo           --------------------------
	.section	.note.nv.cuinfo,"",@"SHT_NOTE"
	.sectionflags	@"SHF_NOTE_NV_CUINFO"
        /*0018*/ 	.short	0x0002
        /*001a*/ 	.short	0x0064
        /*001c*/ 	.short	0x0082
	.zero		2


//--------------------- .nv.info                  --------------------------
	.section	.nv.info,"",@"SHT_CUDA_INFO"
	.align	4


	//----- nvinfo : EIATTR_REGCOUNT
	.align		4
        /*0000*/ 	.byte	0x04, 0x2f
        /*0002*/ 	.short	(.L_11 - .L_10)
	.align		4
.L_10:
        /*0004*/ 	.word	index@(_Z6reducePiS_i)
        /*0008*/ 	.word	0x0000001e


	//----- nvinfo : EIATTR_FRAME_SIZE
	.align		4
.L_11:
        /*000c*/ 	.byte	0x04, 0x11
        /*000e*/ 	.short	(.L_13 - .L_12)
	.align		4
.L_12:
        /*0010*/ 	.word	index@(_Z6reducePiS_i)
        /*0014*/ 	.word	0x00000000


	//----- nvinfo : EIATTR_MIN_STACK_SIZE
	.align		4
.L_13:
        /*0018*/ 	.byte	0x04, 0x12
        /*001a*/ 	.short	(.L_15 - .L_14)
	.align		4
.L_14:
        /*001c*/ 	.word	index@(_Z6reducePiS_i)
        /*0020*/ 	.word	0x00000000
.L_15:


//--------------------- .nv.compat                --------------------------
	.section	.nv.compat,"",@"SHT_CUDA_COMPAT_INFO"
	.align	4
        /*0000*/ 	.byte	0x02, 0x09, 0x00, 0x00, 0x02, 0x02, 0x01, 0x00, 0x02, 0x05, 0x05, 0x00, 0x03, 0x07, 0x01, 0x01
        /*0010*/ 	.byte	0x02, 0x03, 0x00, 0x00, 0x02, 0x06, 0x01, 0x00, 0x04, 0x0b, 0x08, 0x00, 0x09, 0x00, 0x00, 0x00
        /*0020*/ 	.byte	0x00, 0x00, 0x00, 0x00


//--------------------- .nv.info._Z6reducePiS_i   --------------------------
	.section	.nv.info._Z6reducePiS_i,"",@"SHT_CUDA_INFO"
	.sectionflags	@""
	.align	4


	//----- nvinfo : EIATTR_CUDA_API_VERSION
	.align		4
        /*0000*/ 	.byte	0x04, 0x37
        /*0002*/ 	.short	(.L_17 - .L_16)
.L_16:
        /*0004*/ 	.word	0x00000082


	//----- nvinfo : EIATTR_KPARAM_INFO
	.align		4
.L_17:
        /*0008*/ 	.byte	0x04, 0x17
        /*000a*/ 	.short	(.L_19 - .L_18)
.L_18:
        /*000c*/ 	.word	0x00000000
        /*0010*/ 	.short	0x0002
        /*0012*/ 	.short	0x0010
        /*0014*/ 	.byte	0x00, 0xf0, 0x11, 0x00


	//----- nvinfo : EIATTR_KPARAM_INFO
	.align		4
.L_19:
        /*0018*/ 	.byte	0x04, 0x17
        /*001a*/ 	.short	(.L_21 - .L_20)
.L_20:
        /*001c*/ 	.word	0x00000000
        /*0020*/ 	.short	0x0001
        /*0022*/ 	.short	0x0008
        /*0024*/ 	.byte	0x00, 0xf5, 0x21, 0x00


	//----- nvinfo : EIATTR_KPARAM_INFO
	.align		4
.L_21:
        /*0028*/ 	.byte	0x04, 0x17
        /*002a*/ 	.short	(.L_23 - .L_22)
.L_22:
        /*002c*/ 	.word	0x00000000
        /*0030*/ 	.short	0x0000
        /*0032*/ 	.short	0x0000
        /*0034*/ 	.byte	0x00, 0xf5, 0x21, 0x00


	//----- nvinfo : EIATTR_SPARSE_MMA_MASK
	.align		4
.L_23:
        /*0038*/ 	.byte	0x03, 0x50
        /*003a*/ 	.short	0x0000


	//----- nvinfo : EIATTR_MAXREG_COUNT
	.align		4
        /*003c*/ 	.byte	0x03, 0x1b
        /*003e*/ 	.short	0x00ff


	//----- nvinfo : EIATTR_MERCURY_ISA_VERSION
	.align		4
        /*0040*/ 	.byte	0x03, 0x5f
        /*0042*/ 	.short	0x0101


	//----- nvinfo : EIATTR_COOP_GROUP_MASK_REGIDS
	.align		4
        /*0044*/ 	.byte	0x04, 0x29
        /*0046*/ 	.short	(.L_25 - .L_24)


	//   ....[0]....
.L_24:
        /*0048*/ 	.word	0xffffffff


	//----- nvinfo : EIATTR_COOP_GROUP_INSTR_OFFSETS
	.align		4
.L_25:
        /*004c*/ 	.byte	0x04, 0x28
        /*004e*/ 	.short	(.L_27 - .L_26)


	//   ....[0]....
.L_26:
        /*0050*/ 	.word	0x00000110


	//----- nvinfo : EIATTR_VRC_CTA_INIT_COUNT
	.align		4
.L_27:
        /*0054*/ 	.byte	0x02, 0x4a
	.zero		1
	.zero		1


	//----- nvinfo : EIATTR_EXIT_INSTR_OFFSETS
	.align		4
        /*0058*/ 	.byte	0x04, 0x1c
        /*005a*/ 	.short	(.L_29 - .L_28)


	//   ....[0]....
.L_28:
        /*005c*/ 	.word	0x00000140


	//   ....[1]....
        /*0060*/ 	.word	0x00000300


	//----- nvinfo : EIATTR_CBANK_PARAM_SIZE
	.align		4
.L_29:
        /*0064*/ 	.byte	0x03, 0x19
        /*0066*/ 	.short	0x0014


	//----- nvinfo : EIATTR_PARAM_CBANK
	.align		4
        /*0068*/ 	.byte	0x04, 0x0a
        /*006a*/ 	.short	(.L_31 - .L_30)
	.align		4
.L_30:
        /*006c*/ 	.word	index@(.nv.constant0._Z6reducePiS_i)
        /*0070*/ 	.short	0x0380
        /*0072*/ 	.short	0x0014


	//----- nvinfo : EIATTR_SW_WAR
	.align		4
.L_31:
        /*0074*/ 	.byte	0x04, 0x36
        /*0076*/ 	.short	(.L_33 - .L_32)
.L_32:
        /*0078*/ 	.word	0x00000008
.L_33:


//--------------------- .nv.callgraph             --------------------------
	.section	.nv.callgraph,"",@"SHT_CUDA_CALLGRAPH"
	.align	4
	.sectionentsize	8
	.align		4
        /*0000*/ 	.word	0x00000000
	.align		4
        /*0004*/ 	.word	0xffffffff
	.align		4
        /*0008*/ 	.word	0x00000000
	.align		4
        /*000c*/ 	.word	0xfffffffe
	.align		4
        /*0010*/ 	.word	0x00000000
	.align		4
        /*0014*/ 	.word	0xfffffffd
	.align		4
        /*0018*/ 	.word	0x00000000
	.align		4
        /*001c*/ 	.word	0xfffffffc


//--------------------- .nv.constant4             --------------------------
	.section	.nv.constant4,"a",@progbits
	.align	8
	.align		8
.nv.constant4:
        /*0000*/ 	.dword	_ZN34_INTERNAL_5e4a5454_4_k_cu_e7b718184cuda3std3__436_GLOBAL__N__5e4a5454_4_k_cu_e7b718186ignoreE
	.align		8
        /*0008*/ 	.dword	_ZN34_INTERNAL_5e4a5454_4_k_cu_e7b718184cuda3std3__45__cpo5beginE
	.align		8
        /*0010*/ 	.dword	_ZN34_INTERNAL_5e4a5454_4_k_cu_e7b718184cuda3std3__45__cpo3endE
	.align		8
        /*0018*/ 	.dword	_ZN34_INTERNAL_5e4a5454_4_k_cu_e7b718184cuda3std3__45__cpo6cbeginE
	.align		8
        /*0020*/ 	.dword	_ZN34_INTERNAL_5e4a5454_4_k_cu_e7b718184cuda3std3__45__cpo4cendE
	.align		8
        /*0028*/ 	.dword	_ZN34_INTERNAL_5e4a5454_4_k_cu_e7b718184cuda3std3__419piecewise_constructE
	.align		8
        /*0030*/ 	.dword	_ZN34_INTERNAL_5e4a5454_4_k_cu_e7b718184cuda3std3__48in_placeE
	.align		8
        /*0038*/ 	.dword	_ZN34_INTERNAL_5e4a5454_4_k_cu_e7b718184cuda3std6ranges3__45__cpo4swapE
	.align		8
        /*0040*/ 	.dword	_ZN34_INTERNAL_5e4a5454_4_k_cu_e7b718184cuda3std6ranges3__45__cpo9iter_moveE
	.align		8
        /*0048*/ 	.dword	_ZN34_INTERNAL_5e4a5454_4_k_cu_e7b718184cuda3std6ranges3__45__cpo7advanceE


//--------------------- .text._Z6reducePiS_i      --------------------------
	.section	.text._Z6reducePiS_i,"ax",@progbits
	.align	128
        .global         _Z6reducePiS_i
        .type           _Z6reducePiS_i,@function
        .size           _Z6reducePiS_i,(.L_x_1 - _Z6reducePiS_i)
        .other          _Z6reducePiS_i,@"STO_CUDA_ENTRY STV_DEFAULT"
_Z6reducePiS_i:
.text._Z6reducePiS_i:
[----:B------:R-:W-:Y:S01]  /*0000*/  LDC R1, c[0x0][0x37c] ;  /* 0x0000df00ff017b82 */ /* 0x000fe20000000800 */
[----:B------:R-:W0:Y:S07]  /*0010*/  S2R R5, SR_TID.X ;  /* 0x0000000000057919 */ /* 0x000e2e0000002100 */
[----:B------:R-:W0:Y:S01]  /*0020*/  S2UR UR4, SR_CTAID.X ;  /* 0x00000000000479c3 */ /* 0x000e220000002500 */
[----:B------:R-:W1:Y:S07]  /*0030*/  LDCU.64 UR6, c[0x0][0x358] ;  /* 0x00006b00ff0677ac */ /* 0x000e6e0008000a00 */
[----:B------:R-:W0:Y:S08]  /*0040*/  LDC R0, c[0x0][0x360] ;  /* 0x0000d800ff007b82 */ /* 0x000e300000000800 */
[----:B------:R-:W2:Y:S01]  /*0050*/  LDC.64 R2, c[0x0][0x380] ;  /* 0x0000e000ff027b82 */ /* 0x000ea20000000a00 */
[----:B0-----:R-:W-:-:S04]  /*0060*/  IMAD R5, R0, UR4, R5 ;  /* 0x0000000400057c24 */ /* 0x001fc8000f8e0205 */
[----:B--2---:R-:W-:-:S06]  /*0070*/  IMAD.WIDE R2, R5, 0x4, R2 ;  /* 0x0000000405027825 */ /* 0x004fcc00078e0202 */
[----:B-1----:R-:W2:Y:S01]  /*0080*/  LDG.E R2, desc[UR6][R2.64] ;  /* 0x0000000602027981 */ /* 0x002ea2000c1e1900 */
[----:B------:R-:W0:Y:S01]  /*0090*/  S2UR UR5, SR_CgaCtaId ;  /* 0x00000000000579c3 */ /* 0x000e220000008800 */
[----:B------:R-:W-:Y:S01]  /*00a0*/  SHF.R.S32.HI R0, RZ, 0x1f, R5 ;  /* 0x0000001fff007819 */ /* 0x000fe20000011405 */
[----:B------:R-:W-:Y:S01]  /*00b0*/  UMOV UR4, 0x400 ;  /* 0x0000040000047882 */ /* 0x000fe20000000000 */
[----:B------:R-:W-:Y:S02]  /*00c0*/  ISETP.NE.AND P0, PT, R5, RZ, PT ;  /* 0x000000ff0500720c */ /* 0x000fe40003f05270 */
[----:B------:R-:W-:-:S04]  /*00d0*/  LEA.HI R0, R0, R5, RZ, 0x5 ;  /* 0x0000000500007211 */ /* 0x000fc800078f28ff */
[----:B------:R-:W-:Y:S01]  /*00e0*/  SHF.R.S32.HI R0, RZ, 0x5, R0 ;  /* 0x00000005ff007819 */ /* 0x000fe20000011400 */
[----:B0-----:R-:W-:-:S06]  /*00f0*/  ULEA UR4, UR5, UR4, 0x18 ;  /* 0x0000000405047291 */ /* 0x001fcc000f8ec0ff */
[----:B------:R-:W-:Y:S01]  /*0100*/  LEA R5, R0, UR4, 0x2 ;  /* 0x0000000400057c11 */ /* 0x000fe2000f8e10ff */
[----:B--2---:R-:W0:Y:S02]  /*0110*/  REDUX.SUM.S32 UR8, R2 ;  /* 0x00000000020873c4 */ /* 0x004e24000000c200 */
[----:B0-----:R-:W-:-:S05]  /*0120*/  IMAD.U32 R0, RZ, RZ, UR8 ;  /* 0x00000008ff007e24 */ /* 0x001fca000f8e00ff */
[----:B------:R0:W-:Y:S01]  /*0130*/  STS [R5], R0 ;  /* 0x0000000005007388 */ /* 0x0001e20000000800 */
[----:B------:R-:W-:Y:S05]  /*0140*/  @P0 EXIT ;  /* 0x000000000000094d */ /* 0x000fea0003800000 */
[----:B------:R-:W1:Y:S01]  /*0150*/  LDC.64 R2, c[0x0][0x388] ;  /* 0x0000e200ff027b82 */ /* 0x000e620000000a00 */
[----:B0-----:R-:W0:Y:S04]  /*0160*/  LDS.128 R4, [UR4] ;  /* 0x00000004ff047984 */ /* 0x001e280008000c00 */
[----:B------:R-:W2:Y:S04]  /*0170*/  LDS.128 R8, [UR4+0x10] ;  /* 0x00001004ff087984 */ /* 0x000ea80008000c00 */
[----:B------:R-:W3:Y:S04]  /*0180*/  LDS.128 R24, [UR4+0x20] ;  /* 0x00002004ff187984 */ /* 0x000ee80008000c00 */
[----:B------:R-:W4:Y:S04]  /*0190*/  LDS.128 R12, [UR4+0x30] ;  /* 0x00003004ff0c7984 */ /* 0x000f280008000c00 */
[----:B------:R-:W5:Y:S04]  /*01a0*/  LDS.128 R20, [UR4+0x40] ;  /* 0x00004004ff147984 */ /* 0x000f680008000c00 */
[----:B------:R-:W5:Y:S04]  /*01b0*/  LDS.128 R16, [UR4+0x50] ;  /* 0x00005004ff107984 */ /* 0x000f680008000c00 */
[----:B-1----:R-:W0:Y:S02]  /*01c0*/  LDG.E R0, desc[UR6][R2.64] ;  /* 0x0000000602007981 */ /* 0x002e24000c1e1900 */
[----:B0-----:R-:W-:-:S04]  /*01d0*/  IADD3 R0, PT, PT, R5, R0, R4 ;  /* 0x0000000005007210 */ /* 0x001fc80007ffe004 */
[----:B------:R-:W-:Y:S02]  /*01e0*/  IADD3 R0, PT, PT, R7, R0, R6 ;  /* 0x0000000007007210 */ /* 0x000fe40007ffe006 */
[----:B------:R-:W0:Y:S02]  /*01f0*/  LDS.128 R4, [UR4+0x60] ;  /* 0x00006004ff047984 */ /* 0x000e240008000c00 */
[----:B--2---:R-:W-:-:S04]  /*0200*/  IADD3 R0, PT, PT, R9, R0, R8 ;  /* 0x0000000009007210 */ /* 0x004fc80007ffe008 */
[----:B------:R-:W-:Y:S02]  /*0210*/  IADD3 R0, PT, PT, R11, R0, R10 ;  /* 0x000000000b007210 */ /* 0x000fe40007ffe00a */
[----:B------:R-:W1:Y:S02]  /*0220*/  LDS.128 R8, [UR4+0x70] ;  /* 0x00007004ff087984 */ /* 0x000e640008000c00 */
[----:B---3--:R-:W-:-:S04]  /*0230*/  IADD3 R0, PT, PT, R25, R0, R24 ;  /* 0x0000000019007210 */ /* 0x008fc80007ffe018 */
[----:B------:R-:W-:-:S04]  /*0240*/  IADD3 R0, PT, PT, R27, R0, R26 ;  /* 0x000000001b007210 */ /* 0x000fc80007ffe01a */
[----:B----4-:R-:W-:-:S04]  /*0250*/  IADD3 R0, PT, PT, R13, R0, R12 ;  /* 0x000000000d007210 */ /* 0x010fc80007ffe00c */
[----:B------:R-:W-:-:S04]  /*0260*/  IADD3 R0, PT, PT, R15, R0, R14 ;  /* 0x000000000f007210 */ /* 0x000fc80007ffe00e */
[----:B-----5:R-:W-:-:S04]  /*0270*/  IADD3 R0, PT, PT, R21, R0, R20 ;  /* 0x0000000015007210 */ /* 0x020fc80007ffe014 */
[----:B------:R-:W-:-:S04]  /*0280*/  IADD3 R0, PT, PT, R23, R0, R22 ;  /* 0x0000000017007210 */ /* 0x000fc80007ffe016 */
[----:B------:R-:W-:-:S04]  /*0290*/  IADD3 R0, PT, PT, R17, R0, R16 ;  /* 0x0000000011007210 */ /* 0x000fc80007ffe010 */
[----:B------:R-:W-:-:S04]  /*02a0*/  IADD3 R0, PT, PT, R19, R0, R18 ;  /* 0x0000000013007210 */ /* 0x000fc80007ffe012 */
[----:B0-----:R-:W-:-:S04]  /*02b0*/  IADD3 R0, PT, PT, R5, R0, R4 ;  /* 0x0000000005007210 */ /* 0x001fc80007ffe004 */
[----:B------:R-:W-:-:S04]  /*02c0*/  IADD3 R0, PT, PT, R7, R0, R6 ;  /* 0x0000000007007210 */ /* 0x000fc80007ffe006 */
[----:B-1----:R-:W-:-:S04]  /*02d0*/  IADD3 R0, PT, PT, R9, R0, R8 ;  /* 0x0000000009007210 */ /* 0x002fc80007ffe008 */
[----:B------:R-:W-:-:S05]  /*02e0*/  IADD3 R11, PT, PT, R11, R0, R10 ;  /* 0x000000000b0b7210 */ /* 0x000fca0007ffe00a */
[----:B------:R-:W-:Y:S01]  /*02f0*/  STG.E desc[UR6][R2.64], R11 ;  /* 0x0000000b02007986 */ /* 0x000fe2000c101906 */
[----:B------:R-:W-:Y:S05]  /*0300*/  EXIT ;  /* 0x000000000000794d */ /* 0x000fea0003800000 */
.L_x_0:
[----:B------:R-:W-:-:S00]  /*0310*/  BRA `(.L_x_0) ;  /* 0xfffffffc00fc7947 */ /* 0x000fc0000383ffff */
[----:B------:R-:W-:-:S00]  /*0320*/  NOP ;  /* 0x0000000000007918 */ /* 0x000fc00000000000 */
        /* <DEDUP_REMOVED lines=13> */
.L_x_1:


//--------------------- .nv.shared._Z6reducePiS_i --------------------------
	.section	.nv.shared._Z6reducePiS_i,"aw",@nobits
	.sectionflags	@""
	.align	4
.nv.shared._Z6reducePiS_i:
	.zero		1152


//--------------------- .nv.shared.reserved.0     --------------------------
	.section	.nv.shared.reserved.0,"aw",@nobits
	.weak		__nv_reservedSMEM_offset_0_alias
	.size		__nv_reservedSMEM_offset_0_alias, 0, 64
	.other		__nv_reservedSMEM_offset_0_alias,@"STO_CUDA_RESERVED_SHARED STV_DEFAULT"
__nv_reservedSMEM_offset_0_alias:
	.zero		0
	.zero		64


//--------------------- .nv.global                --------------------------
	.section	.nv.global,"aw",@nobits
.nv.global:
	.type		_ZN34_INTERNAL_5e4a5454_4_k_cu_e7b718184cuda3std6ranges3__45__cpo9iter_moveE,@object
	.size		_ZN34_INTERNAL_5e4a5454_4_k_cu_e7b718184cuda3std6ranges3__45__cpo9iter_moveE,(_ZN34_INTERNAL_5e4a5454_4_k_cu_e7b718184cuda3std3__436_GLOBAL__N__5e4a5454_4_k_cu_e7b718186ignoreE - _ZN34_INTERNAL_5e4a5454_4_k_cu_e7b718184cuda3std6ranges3__45__cpo9iter_moveE)
_ZN34_INTERNAL_5e4a5454_4_k_cu_e7b718184cuda3std6ranges3__45__cpo9iter_moveE:
	.zero		1
	.type		_ZN34_INTERNAL_5e4a5454_4_k_cu_e7b718184cuda3std3__436_GLOBAL__N__5e4a5454_4_k_cu_e7b718186ignoreE,@object
	.size		_ZN34_INTERNAL_5e4a5454_4_k_cu_e7b718184cuda3std3__436_GLOBAL__N__5e4a5454_4_k_cu_e7b718186ignoreE,(_ZN34_INTERNAL_5e4a5454_4_k_cu_e7b718184cuda3std3__45__cpo4cendE - _ZN34_INTERNAL_5e4a5454_4_k_cu_e7b718184cuda3std3__436_GLOBAL__N__5e4a5454_4_k_cu_e7b718186ignoreE)
_ZN34_INTERNAL_5e4a5454_4_k_cu_e7b718184cuda3std3__436_GLOBAL__N__5e4a5454_4_k_cu_e7b718186ignoreE:
	.zero		1
	.type		_ZN34_INTERNAL_5e4a5454_4_k_cu_e7b718184cuda3std3__45__cpo4cendE,@object
	.size		_ZN34_INTERNAL_5e4a5454_4_k_cu_e7b718184cuda3std3__45__cpo4cendE,(_ZN34_INTERNAL_5e4a5454_4_k_cu_e7b718184cuda3std3__45__cpo3endE - _ZN34_INTERNAL_5e4a5454_4_k_cu_e7b718184cuda3std3__45__cpo4cendE)
_ZN34_INTERNAL_5e4a5454_4_k_cu_e7b718184cuda3std3__45__cpo4cendE:
	.zero		1
	.type		_ZN34_INTERNAL_5e4a5454_4_k_cu_e7b718184cuda3std3__45__cpo3endE,@object
	.size		_ZN34_INTERNAL_5e4a5454_4_k_cu_e7b718184cuda3std3__45__cpo3endE,(_ZN34_INTERNAL_5e4a5454_4_k_cu_e7b718184cuda3std3__48in_placeE - _ZN34_INTERNAL_5e4a5454_4_k_cu_e7b718184cuda3std3__45__cpo3endE)
_ZN34_INTERNAL_5e4a5454_4_k_cu_e7b718184cuda3std3__45__cpo3endE:
	.zero		1
	.type		_ZN34_INTERNAL_5e4a5454_4_k_cu_e7b718184cuda3std3__48in_placeE,@object
	.size		_ZN34_INTERNAL_5e4a5454_4_k_cu_e7b718184cuda3std3__48in_placeE,(_ZN34_INTERNAL_5e4a5454_4_k_cu_e7b718184cuda3std6ranges3__45__cpo7advanceE - _ZN34_INTERNAL_5e4a5454_4_k_cu_e7b718184cuda3std3__48in_placeE)
_ZN34_INTERNAL_5e4a5454_4_k_cu_e7b718184cuda3std3__48in_placeE:
	.zero		1
	.type		_ZN34_INTERNAL_5e4a5454_4_k_cu_e7b718184cuda3std6ranges3__45__cpo7advanceE,@object
	.size		_ZN34_INTERNAL_5e4a5454_4_k_cu_e7b718184cuda3std6ranges3__45__cpo7advanceE,(_ZN34_INTERNAL_5e4a5454_4_k_cu_e7b718184cuda3std3__45__cpo5beginE - _ZN34_INTERNAL_5e4a5454_4_k_cu_e7b718184cuda3std6ranges3__45__cpo7advanceE)
_ZN34_INTERNAL_5e4a5454_4_k_cu_e7b718184cuda3std6ranges3__45__cpo7advanceE:
	.zero		1
	.type		_ZN34_INTERNAL_5e4a5454_4_k_cu_e7b718184cuda3std3__45__cpo5beginE,@object
	.size		_ZN34_INTERNAL_5e4a5454_4_k_cu_e7b718184cuda3std3__45__cpo5beginE,(_ZN34_INTERNAL_5e4a5454_4_k_cu_e7b718184cuda3std3__419piecewise_constructE - _ZN34_INTERNAL_5e4a5454_4_k_cu_e7b718184cuda3std3__45__cpo5beginE)
_ZN34_INTERNAL_5e4a5454_4_k_cu_e7b718184cuda3std3__45__cpo5beginE:
	.zero		1
	.type		_ZN34_INTERNAL_5e4a5454_4_k_cu_e7b718184cuda3std3__419piecewise_constructE,@object
	.size		_ZN34_INTERNAL_5e4a5454_4_k_cu_e7b718184cuda3std3__419piecewise_constructE,(_ZN34_INTERNAL_5e4a5454_4_k_cu_e7b718184cuda3std3__45__cpo6cbeginE - _ZN34_INTERNAL_5e4a5454_4_k_cu_e7b718184cuda3std3__419piecewise_constructE)
_ZN34_INTERNAL_5e4a5454_4_k_cu_e7b718184cuda3std3__419piecewise_constructE:
	.zero		1
	.type		_ZN34_INTERNAL_5e4a5454_4_k_cu_e7b718184cuda3std3__45__cpo6cbeginE,@object
	.size		_ZN34_INTERNAL_5e4a5454_4_k_cu_e7b718184cuda3std3__45__cpo6cbeginE,(_ZN34_INTERNAL_5e4a5454_4_k_cu_e7b718184cuda3std6ranges3__45__cpo4swapE - _ZN34_INTERNAL_5e4a5454_4_k_cu_e7b718184cuda3std3__45__cpo6cbeginE)
_ZN34_INTERNAL_5e4a5454_4_k_cu_e7b718184cuda3std3__45__cpo6cbeginE:
	.zero		1
	.type		_ZN34_INTERNAL_5e4a5454_4_k_cu_e7b718184cuda3std6ranges3__45__cpo4swapE,@object
	.size		_ZN34_INTERNAL_5e4a5454_4_k_cu_e7b718184cuda3std6ranges3__45__cpo4swapE,(.L_7 - _ZN34_INTERNAL_5e4a5454_4_k_cu_e7b718184cuda3std6ranges3__45__cpo4swapE)
_ZN34_INTERNAL_5e4a5454_4_k_cu_e7b718184cuda3std6ranges3__45__cpo4swapE:
	.zero		1
.L_7:


//--------------------- .nv.constant0._Z6reducePiS_i --------------------------
	.section	.nv.constant0._Z6reducePiS_i,"a",@progbits
	.sectionflags	@""
	.align	4
.nv.constant0._Z6reducePiS_i:
	.zero		916


//--------------------- SYMBOLS --------------------------

	.type		.nv.reservedSmem.offset0,@object
	.size		.nv.reservedSmem.offset0,0x4
	.type		.nv.reservedSmem.cap,@object
	.size		.nv.reservedSmem.cap,0x4
